//
// Generated by NVIDIA NVVM Compiler
//
// Compiler Build ID: CL-36424714
// Cuda compilation tools, release 13.0, V13.0.88
// Based on NVVM 20.0.0
//

.version 9.0
.target sm_100
.address_size 64

	// .globl	_Z16updatePotentialsP8TNetwork

.visible .entry _Z16updatePotentialsP8TNetwork(
	.param .u64 .ptr .align 1 _Z16updatePotentialsP8TNetwork_param_0
)
{
	.reg .pred 	%p<16>;
	.reg .b16 	%rs<10>;
	.reg .b32 	%r<26>;
	.reg .b32 	%f<31>;
	.reg .b64 	%rd<57>;

	ld.param.u64 	%rd16, [_Z16updatePotentialsP8TNetwork_param_0];
	cvta.to.global.u64 	%rd1, %rd16;
	mov.u32 	%r1, %tid.x;
	mov.u32 	%r2, %tid.y;
	mul.wide.u32 	%rd17, %r1, 51300;
	add.s64 	%rd2, %rd1, %rd17;
	mul.wide.u32 	%rd18, %r2, 4;
	add.s64 	%rd3, %rd2, %rd18;
	ld.global.u32 	%r3, [%rd3+50900];
	setp.lt.s32 	%p1, %r3, 1;
	@%p1 bra 	$L__BB0_17;
	and.b32  	%r4, %r3, 3;
	setp.lt.u32 	%p2, %r3, 4;
	mov.b32 	%r23, 0;
	@%p2 bra 	$L__BB0_12;
	and.b32  	%r23, %r3, 2147483644;
	neg.s32 	%r22, %r23;
	mul.wide.u32 	%rd20, %r2, 96;
	add.s64 	%rd21, %rd17, %rd20;
	add.s64 	%rd22, %rd21, %rd1;
	add.s64 	%rd53, %rd22, 41344;
$L__BB0_3:
	ld.global.u32 	%r16, [%rd53+-44];
	mul.wide.s32 	%rd23, %r16, 51300;
	add.s64 	%rd24, %rd1, %rd23;
	ld.global.s32 	%rd25, [%rd53+-40];
	add.s64 	%rd26, %rd24, %rd25;
	ld.global.u8 	%rs1, [%rd26+41200];
	setp.eq.s16 	%p3, %rs1, 0;
	@%p3 bra 	$L__BB0_5;
	ld.global.f32 	%f1, [%rd53+-36];
	ld.global.f32 	%f2, [%rd3+40800];
	add.f32 	%f3, %f1, %f2;
	st.global.f32 	[%rd3+40800], %f3;
$L__BB0_5:
	ld.global.u32 	%r17, [%rd53+-32];
	mul.wide.s32 	%rd27, %r17, 51300;
	add.s64 	%rd28, %rd1, %rd27;
	ld.global.s32 	%rd29, [%rd53+-28];
	add.s64 	%rd30, %rd28, %rd29;
	ld.global.u8 	%rs2, [%rd30+41200];
	setp.eq.s16 	%p4, %rs2, 0;
	@%p4 bra 	$L__BB0_7;
	ld.global.f32 	%f4, [%rd53+-24];
	ld.global.f32 	%f5, [%rd3+40800];
	add.f32 	%f6, %f4, %f5;
	st.global.f32 	[%rd3+40800], %f6;
$L__BB0_7:
	ld.global.u32 	%r18, [%rd53+-20];
	mul.wide.s32 	%rd31, %r18, 51300;
	add.s64 	%rd32, %rd1, %rd31;
	ld.global.s32 	%rd33, [%rd53+-16];
	add.s64 	%rd34, %rd32, %rd33;
	ld.global.u8 	%rs3, [%rd34+41200];
	setp.eq.s16 	%p5, %rs3, 0;
	@%p5 bra 	$L__BB0_9;
	ld.global.f32 	%f7, [%rd53+-12];
	ld.global.f32 	%f8, [%rd3+40800];
	add.f32 	%f9, %f7, %f8;
	st.global.f32 	[%rd3+40800], %f9;
$L__BB0_9:
	ld.global.u32 	%r19, [%rd53+-8];
	mul.wide.s32 	%rd35, %r19, 51300;
	add.s64 	%rd36, %rd1, %rd35;
	ld.global.s32 	%rd37, [%rd53+-4];
	add.s64 	%rd38, %rd36, %rd37;
	ld.global.u8 	%rs4, [%rd38+41200];
	setp.eq.s16 	%p6, %rs4, 0;
	@%p6 bra 	$L__BB0_11;
	ld.global.f32 	%f10, [%rd53];
	ld.global.f32 	%f11, [%rd3+40800];
	add.f32 	%f12, %f10, %f11;
	st.global.f32 	[%rd3+40800], %f12;
$L__BB0_11:
	add.s32 	%r22, %r22, 4;
	add.s64 	%rd53, %rd53, 48;
	setp.ne.s32 	%p7, %r22, 0;
	@%p7 bra 	$L__BB0_3;
$L__BB0_12:
	setp.eq.s32 	%p8, %r4, 0;
	@%p8 bra 	$L__BB0_17;
	mul.wide.u32 	%rd40, %r2, 96;
	add.s64 	%rd41, %rd17, %rd40;
	mul.wide.u32 	%rd42, %r23, 12;
	add.s64 	%rd43, %rd41, %rd42;
	add.s64 	%rd44, %rd43, %rd1;
	add.s64 	%rd54, %rd44, 41308;
	neg.s32 	%r24, %r4;
$L__BB0_14:
	.pragma "nounroll";
	ld.global.u32 	%r20, [%rd54+-8];
	mul.wide.s32 	%rd45, %r20, 51300;
	add.s64 	%rd46, %rd1, %rd45;
	ld.global.s32 	%rd47, [%rd54+-4];
	add.s64 	%rd48, %rd46, %rd47;
	ld.global.u8 	%rs5, [%rd48+41200];
	setp.eq.s16 	%p9, %rs5, 0;
	@%p9 bra 	$L__BB0_16;
	ld.global.f32 	%f13, [%rd54];
	ld.global.f32 	%f14, [%rd3+40800];
	add.f32 	%f15, %f13, %f14;
	st.global.f32 	[%rd3+40800], %f15;
$L__BB0_16:
	add.s64 	%rd54, %rd54, 12;
	add.s32 	%r24, %r24, 1;
	setp.ne.s32 	%p10, %r24, 0;
	@%p10 bra 	$L__BB0_14;
$L__BB0_17:
	add.s64 	%rd56, %rd2, 41200;
	mul.wide.u32 	%rd50, %r2, 400;
	add.s64 	%rd51, %rd17, %rd50;
	add.s64 	%rd52, %rd51, %rd1;
	add.s64 	%rd55, %rd52, 8;
	mov.b32 	%r25, 0;
$L__BB0_18:
	ld.global.u8 	%rs6, [%rd56];
	setp.eq.s16 	%p11, %rs6, 0;
	@%p11 bra 	$L__BB0_20;
	ld.global.f32 	%f16, [%rd55+-8];
	ld.global.f32 	%f17, [%rd3+40800];
	add.f32 	%f18, %f16, %f17;
	st.global.f32 	[%rd3+40800], %f18;
$L__BB0_20:
	ld.global.u8 	%rs7, [%rd56+1];
	setp.eq.s16 	%p12, %rs7, 0;
	@%p12 bra 	$L__BB0_22;
	ld.global.f32 	%f19, [%rd55+-4];
	ld.global.f32 	%f20, [%rd3+40800];
	add.f32 	%f21, %f19, %f20;
	st.global.f32 	[%rd3+40800], %f21;
$L__BB0_22:
	ld.global.u8 	%rs8, [%rd56+2];
	setp.eq.s16 	%p13, %rs8, 0;
	@%p13 bra 	$L__BB0_24;
	ld.global.f32 	%f22, [%rd55];
	ld.global.f32 	%f23, [%rd3+40800];
	add.f32 	%f24, %f22, %f23;
	st.global.f32 	[%rd3+40800], %f24;
$L__BB0_24:
	ld.global.u8 	%rs9, [%rd56+3];
	setp.eq.s16 	%p14, %rs9, 0;
	@%p14 bra 	$L__BB0_26;
	ld.global.f32 	%f25, [%rd55+4];
	ld.global.f32 	%f26, [%rd3+40800];
	add.f32 	%f27, %f25, %f26;
	st.global.f32 	[%rd3+40800], %f27;
$L__BB0_26:
	add.s64 	%rd56, %rd56, 4;
	add.s32 	%r25, %r25, 4;
	add.s64 	%rd55, %rd55, 16;
	setp.ne.s32 	%p15, %r25, 100;
	@%p15 bra 	$L__BB0_18;
	ld.global.f32 	%f28, [%rd3+40000];
	ld.global.f32 	%f29, [%rd3+40800];
	add.f32 	%f30, %f28, %f29;
	st.global.f32 	[%rd3+40800], %f30;
	ret;

}
	// .globl	_Z12updateActiveP8TNetwork
.visible .entry _Z12updateActiveP8TNetwork(
	.param .u64 .ptr .align 1 _Z12updateActiveP8TNetwork_param_0
)
{
	.reg .pred 	%p<2>;
	.reg .b16 	%rs<3>;
	.reg .b32 	%r<4>;
	.reg .b32 	%f<3>;
	.reg .b64 	%rd<10>;

	ld.param.u64 	%rd3, [_Z12updateActiveP8TNetwork_param_0];
	cvta.to.global.u64 	%rd4, %rd3;
	mov.u32 	%r1, %tid.x;
	mov.u32 	%r2, %tid.y;
	mul.wide.u32 	%rd5, %r1, 51300;
	add.s64 	%rd6, %rd4, %rd5;
	cvt.u64.u32 	%rd1, %r2;
	mul.wide.u32 	%rd7, %r2, 4;
	add.s64 	%rd2, %rd6, %rd7;
	ld.global.f32 	%f1, [%rd2+40800];
	ld.global.f32 	%f2, [%rd2+40400];
	setp.ltu.f32 	%p1, %f1, %f2;
	@%p1 bra 	$L__BB1_2;
	mov.b32 	%r3, 0;
	st.global.u32 	[%rd2+40800], %r3;
	mad.lo.s64 	%rd8, %rd1, -3, %rd2;
	mov.b16 	%rs1, 1;
	st.global.u8 	[%rd8+41200], %rs1;
	bra.uni 	$L__BB1_3;
$L__BB1_2:
	mad.lo.s64 	%rd9, %rd1, -3, %rd2;
	mov.b16 	%rs2, 0;
	st.global.u8 	[%rd9+41200], %rs2;
$L__BB1_3:
	ret;

}


// ===== COMPILED SASS (sm_100) =====

	.target	sm_100

	.elftype	@"ET_EXEC"


//--------------------- .note.nv.tkinfo           --------------------------
	.section	.note.nv.tkinfo,"",@"SHT_NOTE"
	.sectionflags	@"SHF_NOTE_NV_TKINFO"
	.tkinfo
        /*0018*/ 	.word	0x00000002
        /*0030*/ 	.string	""
        /*0030*/ 	.string	"ptxas"
        /*0030*/ 	.string	"Cuda compilation tools, release 13.0, V13.0.88"
        /*0030*/ 	.string	"Build cuda_13.0.r13.0/compiler.36424714_0"
        /*0030*/ 	.string	"-arch sm_100 -m 64 "



//--------------------- .note.nv.cuinfo           --------------------------
	.section	.note.nv.cuinfo,"",@"SHT_NOTE"
	.sectionflags	@"SHF_NOTE_NV_CUINFO"
        /*0018*/ 	.short	0x0002
        /*001a*/ 	.short	0x0064
        /*001c*/ 	.short	0x0082
	.zero		2


//--------------------- .nv.info                  --------------------------
	.section	.nv.info,"",@"SHT_CUDA_INFO"
	.align	4


	//----- nvinfo : EIATTR_REGCOUNT
	.align		4
        /*0000*/ 	.byte	0x04, 0x2f
        /*0002*/ 	.short	(.L_1 - .L_0)
	.align		4
.L_0:
        /*0004*/ 	.word	index@(_Z16updatePotentialsP8TNetwork)
        /*0008*/ 	.word	0x00000018


	//----- nvinfo : EIATTR_FRAME_SIZE
	.align		4
.L_1:
        /*000c*/ 	.byte	0x04, 0x11
        /*000e*/ 	.short	(.L_3 - .L_2)
	.align		4
.L_2:
        /*0010*/ 	.word	index@(_Z16updatePotentialsP8TNetwork)
        /*0014*/ 	.word	0x00000000


	//----- nvinfo : EIATTR_REGCOUNT
	.align		4
.L_3:
        /*0018*/ 	.byte	0x04, 0x2f
        /*001a*/ 	.short	(.L_5 - .L_4)
	.align		4
.L_4:
        /*001c*/ 	.word	index@(_Z12updateActiveP8TNetwork)
        /*0020*/ 	.word	0x0000000a


	//----- nvinfo : EIATTR_FRAME_SIZE
	.align		4
.L_5:
        /*0024*/ 	.byte	0x04, 0x11
        /*0026*/ 	.short	(.L_7 - .L_6)
	.align		4
.L_6:
        /*0028*/ 	.word	index@(_Z12updateActiveP8TNetwork)
        /*002c*/ 	.word	0x00000000


	//----- nvinfo : EIATTR_MIN_STACK_SIZE
	.align		4
.L_7:
        /*0030*/ 	.byte	0x04, 0x12
        /*0032*/ 	.short	(.L_9 - .L_8)
	.align		4
.L_8:
        /*0034*/ 	.word	index@(_Z12updateActiveP8TNetwork)
        /*0038*/ 	.word	0x00000000


	//----- nvinfo : EIATTR_MIN_STACK_SIZE
	.align		4
.L_9:
        /*003c*/ 	.byte	0x04, 0x12
        /*003e*/ 	.short	(.L_11 - .L_10)
	.align		4
.L_10:
        /*0040*/ 	.word	index@(_Z16updatePotentialsP8TNetwork)
        /*0044*/ 	.word	0x00000000
.L_11:


//--------------------- .nv.compat                --------------------------
	.section	.nv.compat,"",@"SHT_CUDA_COMPAT_INFO"
	.align	4
        /*0000*/ 	.byte	0x02, 0x09, 0x00, 0x00, 0x02, 0x02, 0x01, 0x00, 0x02, 0x05, 0x05, 0x00, 0x03, 0x07, 0x01, 0x01
        /*0010*/ 	.byte	0x02, 0x03, 0x00, 0x00, 0x02, 0x06, 0x01, 0x00, 0x04, 0x0b, 0x08, 0x00, 0x09, 0x00, 0x00, 0x00
        /*0020*/ 	.byte	0x00, 0x00, 0x00, 0x00


//--------------------- .nv.info._Z12updateActiveP8TNetwork --------------------------
	.section	.nv.info._Z12updateActiveP8TNetwork,"",@"SHT_CUDA_INFO"
	.sectionflags	@""
	.align	4


	//----- nvinfo : EIATTR_CUDA_API_VERSION
	.align		4
        /*0000*/ 	.byte	0x04, 0x37
        /*0002*/ 	.short	(.L_13 - .L_12)
.L_12:
        /*0004*/ 	.word	0x00000082


	//----- nvinfo : EIATTR_KPARAM_INFO
	.align		4
.L_13:
        /*0008*/ 	.byte	0x04, 0x17
        /*000a*/ 	.short	(.L_15 - .L_14)
.L_14:
        /*000c*/ 	.word	0x00000000
        /*0010*/ 	.short	0x0000
        /*0012*/ 	.short	0x0000
        /*0014*/ 	.byte	0x00, 0xf5, 0x21, 0x00


	//----- nvinfo : EIATTR_SPARSE_MMA_MASK
	.align		4
.L_15:
        /*0018*/ 	.byte	0x03, 0x50
        /*001a*/ 	.short	0x0000


	//----- nvinfo : EIATTR_MAXREG_COUNT
	.align		4
        /*001c*/ 	.byte	0x03, 0x1b
        /*001e*/ 	.short	0x00ff


	//----- nvinfo : EIATTR_MERCURY_ISA_VERSION
	.align		4
        /*0020*/ 	.byte	0x03, 0x5f
        /*0022*/ 	.short	0x0101


	//----- nvinfo : EIATTR_VRC_CTA_INIT_COUNT
	.align		4
        /*0024*/ 	.byte	0x02, 0x4a
	.zero		1
	.zero		1


	//----- nvinfo : EIATTR_EXIT_INSTR_OFFSETS
	.align		4
        /*0028*/ 	.byte	0x04, 0x1c
        /*002a*/ 	.short	(.L_17 - .L_16)


	//   ....[0]....
.L_16:
        /*002c*/ 	.word	0x000000f0


	//   ....[1]....
        /*0030*/ 	.word	0x00000130


	//----- nvinfo : EIATTR_CBANK_PARAM_SIZE
	.align		4
.L_17:
        /*0034*/ 	.byte	0x03, 0x19
        /*0036*/ 	.short	0x0008


	//----- nvinfo : EIATTR_PARAM_CBANK
	.align		4
        /*0038*/ 	.byte	0x04, 0x0a
        /*003a*/ 	.short	(.L_19 - .L_18)
	.align		4
.L_18:
        /*003c*/ 	.word	index@(.nv.constant0._Z12updateActiveP8TNetwork)
        /*0040*/ 	.short	0x0380
        /*0042*/ 	.short	0x0008


	//----- nvinfo : EIATTR_SW_WAR
	.align		4
.L_19:
        /*0044*/ 	.byte	0x04, 0x36
        /*0046*/ 	.short	(.L_21 - .L_20)
.L_20:
        /*0048*/ 	.word	0x00000008
.L_21:


//--------------------- .nv.info._Z16updatePotentialsP8TNetwork --------------------------
	.section	.nv.info._Z16updatePotentialsP8TNetwork,"",@"SHT_CUDA_INFO"
	.sectionflags	@""
	.align	4


	//----- nvinfo : EIATTR_CUDA_API_VERSION
	.align		4
        /*0000*/ 	.byte	0x04, 0x37
        /*0002*/ 	.short	(.L_23 - .L_22)
.L_22:
        /*0004*/ 	.word	0x00000082


	//----- nvinfo : EIATTR_KPARAM_INFO
	.align		4
.L_23:
        /*0008*/ 	.byte	0x04, 0x17
        /*000a*/ 	.short	(.L_25 - .L_24)
.L_24:
        /*000c*/ 	.word	0x00000000
        /*0010*/ 	.short	0x0000
        /*0012*/ 	.short	0x0000
        /*0014*/ 	.byte	0x00, 0xf5, 0x21, 0x00


	//----- nvinfo : EIATTR_SPARSE_MMA_MASK
	.align		4
.L_25:
        /*0018*/ 	.byte	0x03, 0x50
        /*001a*/ 	.short	0x0000


	//----- nvinfo : EIATTR_MAXREG_COUNT
	.align		4
        /*001c*/ 	.byte	0x03, 0x1b
        /*001e*/ 	.short	0x00ff


	//----- nvinfo : EIATTR_MERCURY_ISA_VERSION
	.align		4
        /*0020*/ 	.byte	0x03, 0x5f
        /*0022*/ 	.short	0x0101


	//----- nvinfo : EIATTR_VRC_CTA_INIT_COUNT
	.align		4
        /*0024*/ 	.byte	0x02, 0x4a
	.zero		1
	.zero		1


	//----- nvinfo : EIATTR_EXIT_INSTR_OFFSETS
	.align		4
        /*0028*/ 	.byte	0x04, 0x1c
        /*002a*/ 	.short	(.L_27 - .L_26)


	//   ....[0]....
.L_26:
        /*002c*/ 	.word	0x00000910


	//----- nvinfo : EIATTR_CRS_STACK_SIZE
	.align		4
.L_27:
        /*0030*/ 	.byte	0x04, 0x1e
        /*0032*/ 	.short	(.L_29 - .L_28)
.L_28:
        /*0034*/ 	.word	0x00000000


	//----- nvinfo : EIATTR_CBANK_PARAM_SIZE
	.align		4
.L_29:
        /*0038*/ 	.byte	0x03, 0x19
        /*003a*/ 	.short	0x0008


	//----- nvinfo : EIATTR_PARAM_CBANK
	.align		4
        /*003c*/ 	.byte	0x04, 0x0a
        /*003e*/ 	.short	(.L_31 - .L_30)
	.align		4
.L_30:
        /*0040*/ 	.word	index@(.nv.constant0._Z16updatePotentialsP8TNetwork)
        /*0044*/ 	.short	0x0380
        /*0046*/ 	.short	0x0008


	//----- nvinfo : EIATTR_SW_WAR
	.align		4
.L_31:
        /*0048*/ 	.byte	0x04, 0x36
        /*004a*/ 	.short	(.L_33 - .L_32)
.L_32:
        /*004c*/ 	.word	0x00000008
.L_33:


//--------------------- .nv.callgraph             --------------------------
	.section	.nv.callgraph,"",@"SHT_CUDA_CALLGRAPH"
	.align	4
	.sectionentsize	8
	.align		4
        /*0000*/ 	.word	0x00000000
	.align		4
        /*0004*/ 	.word	0xffffffff
	.align		4
        /*0008*/ 	.word	0x00000000
	.align		4
        /*000c*/ 	.word	0xfffffffe
	.align		4
        /*0010*/ 	.word	0x00000000
	.align		4
        /*0014*/ 	.word	0xfffffffd
	.align		4
        /*0018*/ 	.word	0x00000000
	.align		4
        /*001c*/ 	.word	0xfffffffc


//--------------------- .text._Z12updateActiveP8TNetwork --------------------------
	.section	.text._Z12updateActiveP8TNetwork,"ax",@progbits
	.align	128
        .global         _Z12updateActiveP8TNetwork
        .type           _Z12updateActiveP8TNetwork,@function
        .size           _Z12updateActiveP8TNetwork,(.L_x_9 - _Z12updateActiveP8TNetwork)
        .other          _Z12updateActiveP8TNetwork,@"STO_CUDA_ENTRY STV_DEFAULT"
_Z12updateActiveP8TNetwork:
.text._Z12updateActiveP8TNetwork:
[----:B------:R-:W-:Y:S01]  /*0000*/  LDC R1, c[0x0][0x37c] ;  /* 0x0000df00ff017b82 */ /* 0x000fe20000000800 */
[----:B------:R-:W0:Y:S07]  /*0010*/  S2R R5, SR_TID.X ;  /* 0x0000000000057919 */ /* 0x000e2e0000002100 */
[----:B------:R-:W0:Y:S01]  /*0020*/  LDC.64 R2, c[0x0][0x380] ;  /* 0x0000e000ff027b82 */ /* 0x000e220000000a00 */
[----:B------:R-:W1:Y:S01]  /*0030*/  LDCU.64 UR4, c[0x0][0x358] ;  /* 0x00006b00ff0477ac */ /* 0x000e620008000a00 */
[----:B------:R-:W2:Y:S01]  /*0040*/  S2R R7, SR_TID.Y ;  /* 0x0000000000077919 */ /* 0x000ea20000002200 */
[----:B0-----:R-:W-:-:S04]  /*0050*/  IMAD.WIDE.U32 R2, R5, 0xc864, R2 ;  /* 0x0000c86405027825 */ /* 0x001fc800078e0002 */
[----:B--2---:R-:W-:-:S05]  /*0060*/  IMAD.WIDE.U32 R2, R7, 0x4, R2 ;  /* 0x0000000407027825 */ /* 0x004fca00078e0002 */
[----:B-1----:R-:W2:Y:S04]  /*0070*/  LDG.E R0, desc[UR4][R2.64+0x9f60] ;  /* 0x009f600402007981 */ /* 0x002ea8000c1e1900 */
[----:B------:R-:W2:Y:S02]  /*0080*/  LDG.E R5, desc[UR4][R2.64+0x9dd0] ;  /* 0x009dd00402057981 */ /* 0x000ea4000c1e1900 */
[----:B--2---:R-:W-:Y:S01]  /*0090*/  FSETP.GE.AND P0, PT, R0, R5, PT ;  /* 0x000000050000720b */ /* 0x004fe20003f06000 */
[----:B------:R-:W-:-:S12]  /*00a0*/  HFMA2 R0, -RZ, RZ, 0, 5.9604644775390625e-08 ;  /* 0x00000001ff007431 */ /* 0x000fd800000001ff */
[----:B------:R-:W-:Y:S01]  /*00b0*/  @P0 IMAD.WIDE.U32 R4, R7, -0x3, R2 ;  /* 0xfffffffd07040825 */ /* 0x000fe200078e0002 */
[----:B------:R0:W-:Y:S04]  /*00c0*/  @P0 STG.E desc[UR4][R2.64+0x9f60], RZ ;  /* 0x009f60ff02000986 */ /* 0x0001e8000c101904 */
[----:B------:R-:W-:-:S05]  /*00d0*/  @P0 IADD3 R5, PT, PT, R5, -R7, RZ ;  /* 0x8000000705050210 */ /* 0x000fca0007ffe0ff */
[----:B------:R0:W-:Y:S01]  /*00e0*/  @P0 STG.E.U8 desc[UR4][R4.64+0xa0f0], R0 ;  /* 0x00a0f00004000986 */ /* 0x0001e2000c101104 */
[----:B------:R-:W-:Y:S05]  /*00f0*/  @P0 EXIT ;  /* 0x000000000000094d */ /* 0x000fea0003800000 */
[----:B0-----:R-:W-:-:S05]  /*0100*/  IMAD.WIDE.U32 R2, R7, -0x3, R2 ;  /* 0xfffffffd07027825 */ /* 0x001fca00078e0002 */
[----:B------:R-:W-:-:S05]  /*0110*/  IADD3 R3, PT, PT, R3, -R7, RZ ;  /* 0x8000000703037210 */ /* 0x000fca0007ffe0ff */
[----:B------:R-:W-:Y:S01]  /*0120*/  STG.E.U8 desc[UR4][R2.64+0xa0f0], RZ ;  /* 0x00a0f0ff02007986 */ /* 0x000fe2000c101104 */
[----:B------:R-:W-:Y:S05]  /*0130*/  EXIT ;  /* 0x000000000000794d */ /* 0x000fea0003800000 */
.L_x_0:
[----:B------:R-:W-:-:S00]  /*0140*/  BRA `(.L_x_0) ;  /* 0xfffffffc00fc7947 */ /* 0x000fc0000383ffff */
[----:B------:R-:W-:-:S00]  /*0150*/  NOP ;  /* 0x0000000000007918 */ /* 0x000fc00000000000 */
        /* <DEDUP_REMOVED lines=10> */
.L_x_9:


//--------------------- .text._Z16updatePotentialsP8TNetwork --------------------------
	.section	.text._Z16updatePotentialsP8TNetwork,"ax",@progbits
	.align	128
        .global         _Z16updatePotentialsP8TNetwork
        .type           _Z16updatePotentialsP8TNetwork,@function
        .size           _Z16updatePotentialsP8TNetwork,(.L_x_10 - _Z16updatePotentialsP8TNetwork)
        .other          _Z16updatePotentialsP8TNetwork,@"STO_CUDA_ENTRY STV_DEFAULT"
_Z16updatePotentialsP8TNetwork:
.text._Z16updatePotentialsP8TNetwork:
[----:B------:R-:W-:Y:S01]  /*0000*/  LDC R1, c[0x0][0x37c] ;  /* 0x0000df00ff017b82 */ /* 0x000fe20000000800 */
[----:B------:R-:W0:Y:S01]  /*0010*/  S2R R4, SR_TID.X ;  /* 0x0000000000047919 */ /* 0x000e220000002100 */
[----:B------:R-:W1:Y:S01]  /*0020*/  LDCU.64 UR4, c[0x0][0x380] ;  /* 0x00007000ff0477ac */ /* 0x000e620008000a00 */
[----:B------:R-:W2:Y:S01]  /*0030*/  S2R R9, SR_TID.Y ;  /* 0x0000000000097919 */ /* 0x000ea20000002200 */
[----:B------:R-:W3:Y:S01]  /*0040*/  LDCU.64 UR6, c[0x0][0x358] ;  /* 0x00006b00ff0677ac */ /* 0x000ee20008000a00 */
[----:B0-----:R-:W-:-:S03]  /*0050*/  IMAD.WIDE.U32 R4, R4, 0xc864, RZ ;  /* 0x0000c86404047825 */ /* 0x001fc600078e00ff */
[----:B-1----:R-:W-:-:S04]  /*0060*/  IADD3 R6, P0, PT, R4, UR4, RZ ;  /* 0x0000000404067c10 */ /* 0x002fc8000ff1e0ff */
[----:B------:R-:W-:-:S03]  /*0070*/  IADD3.X R7, PT, PT, R5, UR5, RZ, P0, !PT ;  /* 0x0000000505077c10 */ /* 0x000fc600087fe4ff */
[----:B--2---:R-:W-:-:S05]  /*0080*/  IMAD.WIDE.U32 R2, R9, 0x4, R6 ;  /* 0x0000000409027825 */ /* 0x004fca00078e0006 */
[----:B---3--:R-:W2:Y:S01]  /*0090*/  LDG.E R12, desc[UR6][R2.64+0xc6d4] ;  /* 0x00c6d406020c7981 */ /* 0x008ea2000c1e1900 */
[----:B------:R-:W-:Y:S01]  /*00a0*/  BSSY.RECONVERGENT B0, `(.L_x_1) ;  /* 0x000005b000007945 */ /* 0x000fe20003800200 */
[----:B--2---:R-:W-:-:S13]  /*00b0*/  ISETP.GE.AND P0, PT, R12, 0x1, PT ;  /* 0x000000010c00780c */ /* 0x004fda0003f06270 */
[----:B------:R-:W-:Y:S05]  /*00c0*/  @!P0 BRA `(.L_x_2) ;  /* 0x0000000400608947 */ /* 0x000fea0003800000 */
[C---:B------:R-:W-:Y:S01]  /*00d0*/  ISETP.GE.U32.AND P1, PT, R12.reuse, 0x4, PT ;  /* 0x000000040c00780c */ /* 0x040fe20003f26070 */
[----:B------:R-:W-:Y:S01]  /*00e0*/  BSSY.RECONVERGENT B1, `(.L_x_3) ;  /* 0x000003d000017945 */ /* 0x000fe20003800200 */
[----:B------:R-:W-:Y:S01]  /*00f0*/  LOP3.LUT R0, R12, 0x3, RZ, 0xc0, !PT ;  /* 0x000000030c007812 */ /* 0x000fe200078ec0ff */
[----:B------:R-:W-:-:S03]  /*0100*/  IMAD.MOV.U32 R8, RZ, RZ, RZ ;  /* 0x000000ffff087224 */ /* 0x000fc600078e00ff */
[----:B------:R-:W-:-:S07]  /*0110*/  ISETP.NE.AND P0, PT, R0, RZ, PT ;  /* 0x000000ff0000720c */ /* 0x000fce0003f05270 */
[----:B------:R-:W-:Y:S06]  /*0120*/  @!P1 BRA `(.L_x_4) ;  /* 0x0000000000e09947 */ /* 0x000fec0003800000 */
[----:B------:R-:W-:Y:S01]  /*0130*/  IMAD.WIDE.U32 R10, R9, 0x60, R4 ;  /* 0x00000060090a7825 */ /* 0x000fe200078e0004 */
[----:B------:R-:W-:Y:S02]  /*0140*/  LOP3.LUT R8, R12, 0x7ffffffc, RZ, 0xc0, !PT ;  /* 0x7ffffffc0c087812 */ /* 0x000fe400078ec0ff */
[----:B------:R-:W-:-:S03]  /*0150*/  IADD3 R10, P1, PT, R10, UR4, RZ ;  /* 0x000000040a0a7c10 */ /* 0x000fc6000ff3e0ff */
[----:B------:R-:W-:Y:S01]  /*0160*/  IMAD.MOV R12, RZ, RZ, -R8 ;  /* 0x000000ffff0c7224 */ /* 0x000fe200078e0a08 */
[----:B------:R-:W-:-:S04]  /*0170*/  IADD3 R10, P2, PT, R10, 0xa180, RZ ;  /* 0x0000a1800a0a7810 */ /* 0x000fc80007f5e0ff */
[----:B------:R-:W-:-:S09]  /*0180*/  IADD3.X R11, PT, PT, RZ, UR5, R11, P2, P1 ;  /* 0x00000005ff0b7c10 */ /* 0x000fd200097e240b */
.L_x_5:
[----:B0-----:R-:W2:Y:S01]  /*0190*/  LDG.E R17, desc[UR6][R10.64+-0x2c] ;  /* 0xffffd4060a117981 */ /* 0x001ea2000c1e1900 */
[----:B------:R-:W2:Y:S03]  /*01a0*/  LDC.64 R14, c[0x0][0x380] ;  /* 0x0000e000ff0e7b82 */ /* 0x000ea60000000a00 */
[----:B------:R-:W3:Y:S01]  /*01b0*/  LDG.E R13, desc[UR6][R10.64+-0x28] ;  /* 0xffffd8060a0d7981 */ /* 0x000ee2000c1e1900 */
[----:B--2---:R-:W-:-:S03]  /*01c0*/  IMAD.WIDE R16, R17, 0xc864, R14 ;  /* 0x0000c86411107825 */ /* 0x004fc600078e020e */
[----:B---3--:R-:W-:-:S04]  /*01d0*/  IADD3 R18, P1, PT, R16, R13, RZ ;  /* 0x0000000d10127210 */ /* 0x008fc80007f3e0ff */
[----:B------:R-:W-:-:S05]  /*01e0*/  LEA.HI.X.SX32 R19, R13, R17, 0x1, P1 ;  /* 0x000000110d137211 */ /* 0x000fca00008f0eff */
[----:B------:R-:W2:Y:S02]  /*01f0*/  LDG.E.U8 R18, desc[UR6][R18.64+0xa0f0] ;  /* 0x00a0f00612127981 */ /* 0x000ea4000c1e1100 */
[----:B--2---:R-:W-:-:S13]  /*0200*/  ISETP.NE.AND P1, PT, R18, RZ, PT ;  /* 0x000000ff1200720c */ /* 0x004fda0003f25270 */
[----:B------:R-:W2:Y:S04]  /*0210*/  @P1 LDG.E R13, desc[UR6][R10.64+-0x24] ;  /* 0xffffdc060a0d1981 */ /* 0x000ea8000c1e1900 */
[----:B------:R-:W2:Y:S02]  /*0220*/  @P1 LDG.E R16, desc[UR6][R2.64+0x9f60] ;  /* 0x009f600602101981 */ /* 0x000ea4000c1e1900 */
[----:B--2---:R-:W-:-:S05]  /*0230*/  @P1 FADD R13, R13, R16 ;  /* 0x000000100d0d1221 */ /* 0x004fca0000000000 */
[----:B------:R0:W-:Y:S04]  /*0240*/  @P1 STG.E desc[UR6][R2.64+0x9f60], R13 ;  /* 0x009f600d02001986 */ /* 0x0001e8000c101906 */
[----:B------:R-:W2:Y:S04]  /*0250*/  LDG.E R17, desc[UR6][R10.64+-0x20] ;  /* 0xffffe0060a117981 */ /* 0x000ea8000c1e1900 */
        /* <DEDUP_REMOVED lines=11> */
[----:B0-----:R-:W3:Y:S01]  /*0310*/  LDG.E R13, desc[UR6][R10.64+-0x10] ;  /* 0xfffff0060a0d7981 */ /* 0x001ee2000c1e1900 */
        /* <DEDUP_REMOVED lines=9> */
[----:B-1----:R-:W2:Y:S04]  /*03b0*/  LDG.E R19, desc[UR6][R10.64+-0x8] ;  /* 0xfffff8060a137981 */ /* 0x002ea8000c1e1900 */
[----:B------:R-:W3:Y:S01]  /*03c0*/  LDG.E R21, desc[UR6][R10.64+-0x4] ;  /* 0xfffffc060a157981 */ /* 0x000ee2000c1e1900 */
[----:B--2---:R-:W-:-:S03]  /*03d0*/  IMAD.WIDE R14, R19, 0xc864, R14 ;  /* 0x0000c864130e7825 */ /* 0x004fc600078e020e */
[----:B---3--:R-:W-:-:S04]  /*03e0*/  IADD3 R14, P1, PT, R14, R21, RZ ;  /* 0x000000150e0e7210 */ /* 0x008fc80007f3e0ff */
[----:B------:R-:W-:-:S05]  /*03f0*/  LEA.HI.X.SX32 R15, R21, R15, 0x1, P1 ;  /* 0x0000000f150f7211 */ /* 0x000fca00008f0eff */
[----:B------:R-:W2:Y:S02]  /*0400*/  LDG.E.U8 R14, desc[UR6][R14.64+0xa0f0] ;  /* 0x00a0f0060e0e7981 */ /* 0x000ea4000c1e1100 */
[----:B--2---:R-:W-:-:S13]  /*0410*/  ISETP.NE.AND P1, PT, R14, RZ, PT ;  /* 0x000000ff0e00720c */ /* 0x004fda0003f25270 */
[----:B------:R-:W2:Y:S04]  /*0420*/  @P1 LDG.E R16, desc[UR6][R10.64] ;  /* 0x000000060a101981 */ /* 0x000ea8000c1e1900 */
[----:B------:R-:W2:Y:S01]  /*0430*/  @P1 LDG.E R17, desc[UR6][R2.64+0x9f60] ;  /* 0x009f600602111981 */ /* 0x000ea2000c1e1900 */
[----:B------:R-:W-:-:S05]  /*0440*/  VIADD R12, R12, 0x4 ;  /* 0x000000040c0c7836 */ /* 0x000fca0000000000 */
[----:B------:R-:W-:Y:S01]  /*0450*/  ISETP.NE.AND P2, PT, R12, RZ, PT ;  /* 0x000000ff0c00720c */ /* 0x000fe20003f45270 */
[----:B--2---:R-:W-:-:S05]  /*0460*/  @P1 FADD R17, R16, R17 ;  /* 0x0000001110111221 */ /* 0x004fca0000000000 */
[----:B------:R0:W-:Y:S01]  /*0470*/  @P1 STG.E desc[UR6][R2.64+0x9f60], R17 ;  /* 0x009f601102001986 */ /* 0x0001e2000c101906 */
[----:B------:R-:W-:-:S05]  /*0480*/  IADD3 R10, P1, PT, R10, 0x30, RZ ;  /* 0x000000300a0a7810 */ /* 0x000fca0007f3e0ff */
[----:B------:R-:W-:Y:S01]  /*0490*/  IMAD.X R11, RZ, RZ, R11, P1 ;  /* 0x000000ffff0b7224 */ /* 0x000fe200008e060b */
[----:B------:R-:W-:Y:S07]  /*04a0*/  @P2 BRA `(.L_x_5) ;  /* 0xfffffffc00382947 */ /* 0x000fee000383ffff */
.L_x_4:
[----:B------:R-:W-:Y:S05]  /*04b0*/  BSYNC.RECONVERGENT B1 ;  /* 0x0000000000017941 */ /* 0x000fea0003800200 */
.L_x_3:
[----:B------:R-:W-:Y:S05]  /*04c0*/  @!P0 BRA `(.L_x_2) ;  /* 0x0000000000608947 */ /* 0x000fea0003800000 */
[----:B------:R-:W1:Y:S01]  /*04d0*/  LDCU.64 UR8, c[0x0][0x380] ;  /* 0x00007000ff0877ac */ /* 0x000e620008000a00 */
[----:B------:R-:W-:-:S04]  /*04e0*/  IMAD.WIDE.U32 R10, R9, 0x60, R4 ;  /* 0x00000060090a7825 */ /* 0x000fc800078e0004 */
[----:B------:R-:W-:Y:S02]  /*04f0*/  IMAD.MOV R0, RZ, RZ, -R0 ;  /* 0x000000ffff007224 */ /* 0x000fe400078e0a00 */
[----:B------:R-:W-:-:S03]  /*0500*/  IMAD.WIDE.U32 R10, R8, 0xc, R10 ;  /* 0x0000000c080a7825 */ /* 0x000fc600078e000a */
[----:B-1----:R-:W-:-:S04]  /*0510*/  IADD3 R10, P0, PT, R10, UR8, RZ ;  /* 0x000000080a0a7c10 */ /* 0x002fc8000ff1e0ff */
[----:B------:R-:W-:-:S04]  /*0520*/  IADD3 R10, P1, PT, R10, 0xa15c, RZ ;  /* 0x0000a15c0a0a7810 */ /* 0x000fc80007f3e0ff */
[----:B------:R-:W-:-:S09]  /*0530*/  IADD3.X R11, PT, PT, RZ, UR9, R11, P1, P0 ;  /* 0x00000009ff0b7c10 */ /* 0x000fd20008fe040b */
.L_x_6:
[----:B-1----:R-:W2:Y:S01]  /*0540*/  LDG.E R15, desc[UR6][R10.64+-0x8] ;  /* 0xfffff8060a0f7981 */ /* 0x002ea2000c1e1900 */
[----:B0-----:R-:W2:Y:S03]  /*0550*/  LDC.64 R12, c[0x0][0x380] ;  /* 0x0000e000ff0c7b82 */ /* 0x001ea60000000a00 */
        /* <DEDUP_REMOVED lines=15> */
.L_x_2:
[----:B------:R-:W-:Y:S05]  /*0650*/  BSYNC.RECONVERGENT B0 ;  /* 0x0000000000007941 */ /* 0x000fea0003800200 */
.L_x_1:
[----:B------:R-:W2:Y:S01]  /*0660*/  LDCU.64 UR4, c[0x0][0x380] ;  /* 0x00007000ff0477ac */ /* 0x000ea20008000a00 */
[----:B------:R-:W-:Y:S01]  /*0670*/  IMAD.WIDE.U32 R4, R9, 0x190, R4 ;  /* 0x0000019009047825 */ /* 0x000fe200078e0004 */
[----:B------:R-:W-:-:S05]  /*0680*/  IADD3 R6, P0, PT, R6, 0xa0f0, RZ ;  /* 0x0000a0f006067810 */ /* 0x000fca0007f1e0ff */
[----:B------:R-:W-:Y:S01]  /*0690*/  IMAD.X R7, RZ, RZ, R7, P0 ;  /* 0x000000ffff077224 */ /* 0x000fe200000e0607 */
[----:B--2---:R-:W-:Y:S01]  /*06a0*/  IADD3 R4, P1, PT, R4, UR4, RZ ;  /* 0x0000000404047c10 */ /* 0x004fe2000ff3e0ff */
[----:B------:R-:W-:-:S03]  /*06b0*/  UMOV UR4, URZ ;  /* 0x000000ff00047c82 */ /* 0x000fc60008000000 */
[----:B------:R-:W-:-:S04]  /*06c0*/  IADD3 R4, P2, PT, R4, 0x8, RZ ;  /* 0x0000000804047810 */ /* 0x000fc80007f5e0ff */
[----:B------:R-:W-:-:S09]  /*06d0*/  IADD3.X R5, PT, PT, RZ, UR5, R5, P2, P1 ;  /* 0x00000005ff057c10 */ /* 0x000fd200097e2405 */
.L_x_7:
[----:B--2---:R-:W2:Y:S02]  /*06e0*/  LDG.E.U8 R0, desc[UR6][R6.64] ;  /* 0x0000000606007981 */ /* 0x004ea4000c1e1100 */
[----:B--2---:R-:W-:-:S13]  /*06f0*/  ISETP.NE.AND P0, PT, R0, RZ, PT ;  /* 0x000000ff0000720c */ /* 0x004fda0003f05270 */
[----:B------:R-:W2:Y:S04]  /*0700*/  @P0 LDG.E R0, desc[UR6][R4.64+-0x8] ;  /* 0xfffff80604000981 */ /* 0x000ea8000c1e1900 */
[----:B------:R-:W2:Y:S02]  /*0710*/  @P0 LDG.E R9, desc[UR6][R2.64+0x9f60] ;  /* 0x009f600602090981 */ /* 0x000ea4000c1e1900 */
[----:B--2---:R-:W-:-:S05]  /*0720*/  @P0 FADD R9, R0, R9 ;  /* 0x0000000900090221 */ /* 0x004fca0000000000 */
[----:B------:R2:W-:Y:S04]  /*0730*/  @P0 STG.E desc[UR6][R2.64+0x9f60], R9 ;  /* 0x009f600902000986 */ /* 0x0005e8000c101906 */
[----:B------:R-:W3:Y:S02]  /*0740*/  LDG.E.U8 R0, desc[UR6][R6.64+0x1] ;  /* 0x0000010606007981 */ /* 0x000ee4000c1e1100 */
[----:B---3--:R-:W-:-:S13]  /*0750*/  ISETP.NE.AND P0, PT, R0, RZ, PT ;  /* 0x000000ff0000720c */ /* 0x008fda0003f05270 */
[----:B------:R-:W3:Y:S04]  /*0760*/  @P0 LDG.E R0, desc[UR6][R4.64+-0x4] ;  /* 0xfffffc0604000981 */ /* 0x000ee8000c1e1900 */
[----:B------:R-:W3:Y:S02]  /*0770*/  @P0 LDG.E R11, desc[UR6][R2.64+0x9f60] ;  /* 0x009f6006020b0981 */ /* 0x000ee4000c1e1900 */
[----:B---3--:R-:W-:-:S05]  /*0780*/  @P0 FADD R11, R0, R11 ;  /* 0x0000000b000b0221 */ /* 0x008fca0000000000 */
[----:B------:R3:W-:Y:S04]  /*0790*/  @P0 STG.E desc[UR6][R2.64+0x9f60], R11 ;  /* 0x009f600b02000986 */ /* 0x0007e8000c101906 */
[----:B------:R-:W4:Y:S02]  /*07a0*/  LDG.E.U8 R0, desc[UR6][R6.64+0x2] ;  /* 0x0000020606007981 */ /* 0x000f24000c1e1100 */
[----:B----4-:R-:W-:-:S13]  /*07b0*/  ISETP.NE.AND P0, PT, R0, RZ, PT ;  /* 0x000000ff0000720c */ /* 0x010fda0003f05270 */
[----:B------:R-:W2:Y:S04]  /*07c0*/  @P0 LDG.E R0, desc[UR6][R4.64] ;  /* 0x0000000604000981 */ /* 0x000ea8000c1e1900 */
[----:B0-----:R-:W2:Y:S02]  /*07d0*/  @P0 LDG.E R13, desc[UR6][R2.64+0x9f60] ;  /* 0x009f6006020d0981 */ /* 0x001ea4000c1e1900 */
[----:B--2---:R-:W-:-:S05]  /*07e0*/  @P0 FADD R9, R0, R13 ;  /* 0x0000000d00090221 */ /* 0x004fca0000000000 */
[----:B------:R2:W-:Y:S04]  /*07f0*/  @P0 STG.E desc[UR6][R2.64+0x9f60], R9 ;  /* 0x009f600902000986 */ /* 0x0005e8000c101906 */
[----:B------:R-:W4:Y:S02]  /*0800*/  LDG.E.U8 R0, desc[UR6][R6.64+0x3] ;  /* 0x0000030606007981 */ /* 0x000f24000c1e1100 */
[----:B----4-:R-:W-:-:S13]  /*0810*/  ISETP.NE.AND P0, PT, R0, RZ, PT ;  /* 0x000000ff0000720c */ /* 0x010fda0003f05270 */
[----:B------:R0:W3:Y:S04]  /*0820*/  @P0 LDG.E R0, desc[UR6][R4.64+0x4] ;  /* 0x0000040604000981 */ /* 0x0000e8000c1e1900 */
[----:B------:R-:W3:Y:S01]  /*0830*/  @P0 LDG.E R13, desc[UR6][R2.64+0x9f60] ;  /* 0x009f6006020d0981 */ /* 0x000ee2000c1e1900 */
[----:B------:R-:W-:-:S04]  /*0840*/  UIADD3 UR4, UPT, UPT, UR4, 0x4, URZ ;  /* 0x0000000404047890 */ /* 0x000fc8000fffe0ff */
[----:B------:R-:W-:Y:S01]  /*0850*/  UISETP.NE.AND UP0, UPT, UR4, 0x64, UPT ;  /* 0x000000640400788c */ /* 0x000fe2000bf05270 */
[----:B0-----:R-:W-:-:S05]  /*0860*/  IADD3 R4, P1, PT, R4, 0x10, RZ ;  /* 0x0000001004047810 */ /* 0x001fca0007f3e0ff */
[----:B------:R-:W-:Y:S02]  /*0870*/  IMAD.X R5, RZ, RZ, R5, P1 ;  /* 0x000000ffff057224 */ /* 0x000fe400008e0605 */
[----:B---3--:R-:W-:-:S05]  /*0880*/  @P0 FADD R11, R0, R13 ;  /* 0x0000000d000b0221 */ /* 0x008fca0000000000 */
[----:B------:R2:W-:Y:S01]  /*0890*/  @P0 STG.E desc[UR6][R2.64+0x9f60], R11 ;  /* 0x009f600b02000986 */ /* 0x0005e2000c101906 */
[----:B------:R-:W-:-:S05]  /*08a0*/  IADD3 R6, P0, PT, R6, 0x4, RZ ;  /* 0x0000000406067810 */ /* 0x000fca0007f1e0ff */
[----:B------:R-:W-:Y:S01]  /*08b0*/  IMAD.X R7, RZ, RZ, R7, P0 ;  /* 0x000000ffff077224 */ /* 0x000fe200000e0607 */
[----:B------:R-:W-:Y:S07]  /*08c0*/  BRA.U UP0, `(.L_x_7) ;  /* 0xfffffffd00847547 */ /* 0x000fee000b83ffff */
[----:B------:R-:W3:Y:S04]  /*08d0*/  LDG.E R0, desc[UR6][R2.64+0x9c40] ;  /* 0x009c400602007981 */ /* 0x000ee8000c1e1900 */
[----:B------:R-:W3:Y:S02]  /*08e0*/  LDG.E R5, desc[UR6][R2.64+0x9f60] ;  /* 0x009f600602057981 */ /* 0x000ee4000c1e1900 */
[----:B---3--:R-:W-:-:S05]  /*08f0*/  FADD R5, R0, R5 ;  /* 0x0000000500057221 */ /* 0x008fca0000000000 */
[----:B------:R-:W-:Y:S01]  /*0900*/  STG.E desc[UR6][R2.64+0x9f60], R5 ;  /* 0x009f600502007986 */ /* 0x000fe2000c101906 */
[----:B------:R-:W-:Y:S05]  /*0910*/  EXIT ;  /* 0x000000000000794d */ /* 0x000fea0003800000 */
.L_x_8:
        /* <DEDUP_REMOVED lines=14> */
.L_x_10:


//--------------------- .nv.shared.reserved.0     --------------------------
	.section	.nv.shared.reserved.0,"aw",@nobits
	.weak		__nv_reservedSMEM_offset_0_alias
	.size		__nv_reservedSMEM_offset_0_alias, 0, 64
	.other		__nv_reservedSMEM_offset_0_alias,@"STO_CUDA_RESERVED_SHARED STV_DEFAULT"
__nv_reservedSMEM_offset_0_alias:
	.zero		0
	.zero		64


//--------------------- .nv.constant0._Z12updateActiveP8TNetwork --------------------------
	.section	.nv.constant0._Z12updateActiveP8TNetwork,"a",@progbits
	.sectionflags	@""
	.align	4
.nv.constant0._Z12updateActiveP8TNetwork:
	.zero		904


//--------------------- .nv.constant0._Z16updatePotentialsP8TNetwork --------------------------
	.section	.nv.constant0._Z16updatePotentialsP8TNetwork,"a",@progbits
	.sectionflags	@""
	.align	4
.nv.constant0._Z16updatePotentialsP8TNetwork:
	.zero		904


//--------------------- SYMBOLS --------------------------

	.type		.nv.reservedSmem.offset0,@object
	.size		.nv.reservedSmem.offset0,0x4
